//
// Generated by NVIDIA NVVM Compiler
//
// Compiler Build ID: CL-36424714
// Cuda compilation tools, release 13.0, V13.0.88
// Based on NVVM 20.0.0
//

.version 9.0
.target sm_100
.address_size 64

	// .globl	_Z4mmulPKiS0_Piiii
// _ZZ4mmulPKiS0_PiiiiE1a has been demoted
// _ZZ4mmulPKiS0_PiiiiE1b has been demoted

.visible .entry _Z4mmulPKiS0_Piiii(
	.param .u64 .ptr .align 1 _Z4mmulPKiS0_Piiii_param_0,
	.param .u64 .ptr .align 1 _Z4mmulPKiS0_Piiii_param_1,
	.param .u64 .ptr .align 1 _Z4mmulPKiS0_Piiii_param_2,
	.param .u32 _Z4mmulPKiS0_Piiii_param_3,
	.param .u32 _Z4mmulPKiS0_Piiii_param_4,
	.param .u32 _Z4mmulPKiS0_Piiii_param_5
)
{
	.reg .pred 	%p<11>;
	.reg .b32 	%r<57>;
	.reg .b64 	%rd<13>;
	.reg .b64 	%fd<9>;
	// demoted variable
	.shared .align 4 .b8 _ZZ4mmulPKiS0_PiiiiE1a[4096];
	// demoted variable
	.shared .align 4 .b8 _ZZ4mmulPKiS0_PiiiiE1b[4096];
	ld.param.u64 	%rd3, [_Z4mmulPKiS0_Piiii_param_0];
	ld.param.u64 	%rd4, [_Z4mmulPKiS0_Piiii_param_1];
	ld.param.u64 	%rd5, [_Z4mmulPKiS0_Piiii_param_2];
	ld.param.u32 	%r26, [_Z4mmulPKiS0_Piiii_param_3];
	ld.param.u32 	%r27, [_Z4mmulPKiS0_Piiii_param_4];
	ld.param.u32 	%r28, [_Z4mmulPKiS0_Piiii_param_5];
	mov.u32 	%r30, %ctaid.x;
	mov.u32 	%r31, %ntid.x;
	mov.u32 	%r1, %tid.x;
	mad.lo.s32 	%r2, %r30, %r31, %r1;
	mov.u32 	%r32, %ctaid.y;
	mov.u32 	%r33, %ntid.y;
	mov.u32 	%r3, %tid.y;
	mad.lo.s32 	%r4, %r32, %r33, %r3;
	setp.lt.s32 	%p1, %r27, 1;
	mov.b32 	%r55, 0;
	@%p1 bra 	$L__BB0_9;
	mul.lo.s32 	%r5, %r27, %r4;
	shl.b32 	%r35, %r3, 7;
	mov.u32 	%r36, _ZZ4mmulPKiS0_PiiiiE1a;
	add.s32 	%r6, %r36, %r35;
	shl.b32 	%r37, %r1, 2;
	add.s32 	%r7, %r6, %r37;
	mov.u32 	%r38, _ZZ4mmulPKiS0_PiiiiE1b;
	add.s32 	%r9, %r38, %r37;
	add.s32 	%r8, %r9, %r35;
	cvta.to.global.u64 	%rd1, %rd3;
	cvta.to.global.u64 	%rd2, %rd4;
	mov.b32 	%r49, 0;
	mov.u32 	%r55, %r49;
$L__BB0_2:
	add.s32 	%r12, %r49, %r1;
	add.s32 	%r13, %r49, %r3;
	setp.ge.s32 	%p2, %r12, %r27;
	mov.f64 	%fd7, 0d0000000000000000;
	@%p2 bra 	$L__BB0_4;
	add.s32 	%r39, %r12, %r5;
	mul.wide.s32 	%rd6, %r39, 4;
	add.s64 	%rd7, %rd1, %rd6;
	ld.global.u32 	%r40, [%rd7];
	cvt.rn.f64.s32 	%fd7, %r40;
$L__BB0_4:
	cvt.rzi.s32.f64 	%r41, %fd7;
	st.shared.u32 	[%r7], %r41;
	setp.ge.s32 	%p3, %r13, %r27;
	mov.f64 	%fd8, 0d0000000000000000;
	@%p3 bra 	$L__BB0_6;
	mad.lo.s32 	%r42, %r13, %r28, %r2;
	mul.wide.s32 	%rd8, %r42, 4;
	add.s64 	%rd9, %rd2, %rd8;
	ld.global.u32 	%r43, [%rd9];
	cvt.rn.f64.s32 	%fd8, %r43;
$L__BB0_6:
	cvt.rzi.s32.f64 	%r45, %fd8;
	st.shared.u32 	[%r8], %r45;
	bar.sync 	0;
	mov.b32 	%r53, 1;
	mov.u32 	%r51, %r6;
	mov.u32 	%r52, %r49;
	mov.u32 	%r54, %r9;
$L__BB0_7:
	ld.shared.u32 	%r46, [%r51];
	ld.shared.u32 	%r47, [%r54];
	mad.lo.s32 	%r55, %r47, %r46, %r55;
	setp.ne.s32 	%p4, %r53, 32;
	add.s32 	%r52, %r52, 1;
	setp.lt.s32 	%p5, %r52, %r27;
	and.pred  	%p6, %p4, %p5;
	add.s32 	%r54, %r54, 128;
	add.s32 	%r53, %r53, 1;
	add.s32 	%r51, %r51, 4;
	@%p6 bra 	$L__BB0_7;
	bar.sync 	0;
	add.s32 	%r49, %r49, 32;
	setp.lt.s32 	%p7, %r49, %r27;
	@%p7 bra 	$L__BB0_2;
$L__BB0_9:
	setp.ge.s32 	%p8, %r2, %r28;
	setp.ge.s32 	%p9, %r4, %r26;
	or.pred  	%p10, %p8, %p9;
	@%p10 bra 	$L__BB0_11;
	mad.lo.s32 	%r48, %r28, %r4, %r2;
	cvta.to.global.u64 	%rd10, %rd5;
	mul.wide.s32 	%rd11, %r48, 4;
	add.s64 	%rd12, %rd10, %rd11;
	st.global.u32 	[%rd12], %r55;
$L__BB0_11:
	ret;

}


// ===== COMPILED SASS (sm_100) =====

	.target	sm_100

	.elftype	@"ET_EXEC"


//--------------------- .note.nv.tkinfo           --------------------------
	.section	.note.nv.tkinfo,"",@"SHT_NOTE"
	.sectionflags	@"SHF_NOTE_NV_TKINFO"
	.tkinfo
        /*0018*/ 	.word	0x00000002
        /*0030*/ 	.string	""
        /*0030*/ 	.string	"ptxas"
        /*0030*/ 	.string	"Cuda compilation tools, release 13.0, V13.0.88"
        /*0030*/ 	.string	"Build cuda_13.0.r13.0/compiler.36424714_0"
        /*0030*/ 	.string	"-arch sm_100 -m 64 "



//--------------------- .note.nv.cuinfo           --------------------------
	.section	.note.nv.cuinfo,"",@"SHT_NOTE"
	.sectionflags	@"SHF_NOTE_NV_CUINFO"
        /*0018*/ 	.short	0x0002
        /*001a*/ 	.short	0x0064
        /*001c*/ 	.short	0x0082
	.zero		2


//--------------------- .nv.info                  --------------------------
	.section	.nv.info,"",@"SHT_CUDA_INFO"
	.align	4


	//----- nvinfo : EIATTR_REGCOUNT
	.align		4
        /*0000*/ 	.byte	0x04, 0x2f
        /*0002*/ 	.short	(.L_1 - .L_0)
	.align		4
.L_0:
        /*0004*/ 	.word	index@(_Z4mmulPKiS0_Piiii)
        /*0008*/ 	.word	0x00000015


	//----- nvinfo : EIATTR_FRAME_SIZE
	.align		4
.L_1:
        /*000c*/ 	.byte	0x04, 0x11
        /*000e*/ 	.short	(.L_3 - .L_2)
	.align		4
.L_2:
        /*0010*/ 	.word	index@(_Z4mmulPKiS0_Piiii)
        /*0014*/ 	.word	0x00000000


	//----- nvinfo : EIATTR_MIN_STACK_SIZE
	.align		4
.L_3:
        /*0018*/ 	.byte	0x04, 0x12
        /*001a*/ 	.short	(.L_5 - .L_4)
	.align		4
.L_4:
        /*001c*/ 	.word	index@(_Z4mmulPKiS0_Piiii)
        /*0020*/ 	.word	0x00000000
.L_5:


//--------------------- .nv.compat                --------------------------
	.section	.nv.compat,"",@"SHT_CUDA_COMPAT_INFO"
	.align	4
        /*0000*/ 	.byte	0x02, 0x09, 0x00, 0x00, 0x02, 0x02, 0x01, 0x00, 0x02, 0x05, 0x05, 0x00, 0x03, 0x07, 0x01, 0x01
        /*0010*/ 	.byte	0x02, 0x03, 0x00, 0x00, 0x02, 0x06, 0x01, 0x00, 0x04, 0x0b, 0x08, 0x00, 0x09, 0x00, 0x00, 0x00
        /*0020*/ 	.byte	0x00, 0x00, 0x00, 0x00


//--------------------- .nv.info._Z4mmulPKiS0_Piiii --------------------------
	.section	.nv.info._Z4mmulPKiS0_Piiii,"",@"SHT_CUDA_INFO"
	.sectionflags	@""
	.align	4


	//----- nvinfo : EIATTR_CUDA_API_VERSION
	.align		4
        /*0000*/ 	.byte	0x04, 0x37
        /*0002*/ 	.short	(.L_7 - .L_6)
.L_6:
        /*0004*/ 	.word	0x00000082


	//----- nvinfo : EIATTR_KPARAM_INFO
	.align		4
.L_7:
        /*0008*/ 	.byte	0x04, 0x17
        /*000a*/ 	.short	(.L_9 - .L_8)
.L_8:
        /*000c*/ 	.word	0x00000000
        /*0010*/ 	.short	0x0005
        /*0012*/ 	.short	0x0020
        /*0014*/ 	.byte	0x00, 0xf0, 0x11, 0x00


	//----- nvinfo : EIATTR_KPARAM_INFO
	.align		4
.L_9:
        /*0018*/ 	.byte	0x04, 0x17
        /*001a*/ 	.short	(.L_11 - .L_10)
.L_10:
        /*001c*/ 	.word	0x00000000
        /*0020*/ 	.short	0x0004
        /*0022*/ 	.short	0x001c
        /*0024*/ 	.byte	0x00, 0xf0, 0x11, 0x00


	//----- nvinfo : EIATTR_KPARAM_INFO
	.align		4
.L_11:
        /*0028*/ 	.byte	0x04, 0x17
        /*002a*/ 	.short	(.L_13 - .L_12)
.L_12:
        /*002c*/ 	.word	0x00000000
        /*0030*/ 	.short	0x0003
        /*0032*/ 	.short	0x0018
        /*0034*/ 	.byte	0x00, 0xf0, 0x11, 0x00


	//----- nvinfo : EIATTR_KPARAM_INFO
	.align		4
.L_13:
        /*0038*/ 	.byte	0x04, 0x17
        /*003a*/ 	.short	(.L_15 - .L_14)
.L_14:
        /*003c*/ 	.word	0x00000000
        /*0040*/ 	.short	0x0002
        /*0042*/ 	.short	0x0010
        /*0044*/ 	.byte	0x00, 0xf5, 0x21, 0x00


	//----- nvinfo : EIATTR_KPARAM_INFO
	.align		4
.L_15:
        /*0048*/ 	.byte	0x04, 0x17
        /*004a*/ 	.short	(.L_17 - .L_16)
.L_16:
        /*004c*/ 	.word	0x00000000
        /*0050*/ 	.short	0x0001
        /*0052*/ 	.short	0x0008
        /*0054*/ 	.byte	0x00, 0xf5, 0x21, 0x00


	//----- nvinfo : EIATTR_KPARAM_INFO
	.align		4
.L_17:
        /*0058*/ 	.byte	0x04, 0x17
        /*005a*/ 	.short	(.L_19 - .L_18)
.L_18:
        /*005c*/ 	.word	0x00000000
        /*0060*/ 	.short	0x0000
        /*0062*/ 	.short	0x0000
        /*0064*/ 	.byte	0x00, 0xf5, 0x21, 0x00


	//----- nvinfo : EIATTR_SPARSE_MMA_MASK
	.align		4
.L_19:
        /*0068*/ 	.byte	0x03, 0x50
        /*006a*/ 	.short	0x0000


	//----- nvinfo : EIATTR_MAXREG_COUNT
	.align		4
        /*006c*/ 	.byte	0x03, 0x1b
        /*006e*/ 	.short	0x00ff


	//----- nvinfo : EIATTR_NUM_BARRIERS
	.align		4
        /*0070*/ 	.byte	0x02, 0x4c
        /*0072*/ 	.byte	0x01
	.zero		1


	//----- nvinfo : EIATTR_MERCURY_ISA_VERSION
	.align		4
        /*0074*/ 	.byte	0x03, 0x5f
        /*0076*/ 	.short	0x0101


	//----- nvinfo : EIATTR_VRC_CTA_INIT_COUNT
	.align		4
        /*0078*/ 	.byte	0x02, 0x4a
	.zero		1
	.zero		1


	//----- nvinfo : EIATTR_EXIT_INSTR_OFFSETS
	.align		4
        /*007c*/ 	.byte	0x04, 0x1c
        /*007e*/ 	.short	(.L_21 - .L_20)


	//   ....[0]....
.L_20:
        /*0080*/ 	.word	0x00000470


	//   ....[1]....
        /*0084*/ 	.word	0x000004c0


	//----- nvinfo : EIATTR_CBANK_PARAM_SIZE
	.align		4
.L_21:
        /*0088*/ 	.byte	0x03, 0x19
        /*008a*/ 	.short	0x0024


	//----- nvinfo : EIATTR_PARAM_CBANK
	.align		4
        /*008c*/ 	.byte	0x04, 0x0a
        /*008e*/ 	.short	(.L_23 - .L_22)
	.align		4
.L_22:
        /*0090*/ 	.word	index@(.nv.constant0._Z4mmulPKiS0_Piiii)
        /*0094*/ 	.short	0x0380
        /*0096*/ 	.short	0x0024


	//----- nvinfo : EIATTR_SW_WAR
	.align		4
.L_23:
        /*0098*/ 	.byte	0x04, 0x36
        /*009a*/ 	.short	(.L_25 - .L_24)
.L_24:
        /*009c*/ 	.word	0x00000008
.L_25:


//--------------------- .nv.callgraph             --------------------------
	.section	.nv.callgraph,"",@"SHT_CUDA_CALLGRAPH"
	.align	4
	.sectionentsize	8
	.align		4
        /*0000*/ 	.word	0x00000000
	.align		4
        /*0004*/ 	.word	0xffffffff
	.align		4
        /*0008*/ 	.word	0x00000000
	.align		4
        /*000c*/ 	.word	0xfffffffe
	.align		4
        /*0010*/ 	.word	0x00000000
	.align		4
        /*0014*/ 	.word	0xfffffffd
	.align		4
        /*0018*/ 	.word	0x00000000
	.align		4
        /*001c*/ 	.word	0xfffffffc


//--------------------- .text._Z4mmulPKiS0_Piiii  --------------------------
	.section	.text._Z4mmulPKiS0_Piiii,"ax",@progbits
	.align	128
        .global         _Z4mmulPKiS0_Piiii
        .type           _Z4mmulPKiS0_Piiii,@function
        .size           _Z4mmulPKiS0_Piiii,(.L_x_4 - _Z4mmulPKiS0_Piiii)
        .other          _Z4mmulPKiS0_Piiii,@"STO_CUDA_ENTRY STV_DEFAULT"
_Z4mmulPKiS0_Piiii:
.text._Z4mmulPKiS0_Piiii:
[----:B------:R-:W-:Y:S01]  /*0000*/  LDC R1, c[0x0][0x37c] ;  /* 0x0000df00ff017b82 */ /* 0x000fe20000000800 */
[----:B------:R-:W0:Y:S01]  /*0010*/  S2R R10, SR_TID.X ;  /* 0x00000000000a7919 */ /* 0x000e220000002100 */
[----:B------:R-:W1:Y:S06]  /*0020*/  LDCU UR6, c[0x0][0x39c] ;  /* 0x00007380ff0677ac */ /* 0x000e6c0008000800 */
[----:B------:R-:W0:Y:S01]  /*0030*/  LDC R5, c[0x0][0x360] ;  /* 0x0000d800ff057b82 */ /* 0x000e220000000800 */
[----:B------:R-:W-:Y:S01]  /*0040*/  IMAD.MOV.U32 R0, RZ, RZ, RZ ;  /* 0x000000ffff007224 */ /* 0x000fe200078e00ff */
[----:B------:R-:W2:Y:S01]  /*0050*/  S2R R11, SR_TID.Y ;  /* 0x00000000000b7919 */ /* 0x000ea20000002200 */
[----:B------:R-:W3:Y:S05]  /*0060*/  LDCU.64 UR8, c[0x0][0x358] ;  /* 0x00006b00ff0877ac */ /* 0x000eea0008000a00 */
[----:B------:R-:W0:Y:S08]  /*0070*/  S2UR UR4, SR_CTAID.X ;  /* 0x00000000000479c3 */ /* 0x000e300000002500 */
[----:B------:R-:W2:Y:S01]  /*0080*/  S2UR UR5, SR_CTAID.Y ;  /* 0x00000000000579c3 */ /* 0x000ea20000002600 */
[----:B-1----:R-:W-:-:S07]  /*0090*/  UISETP.GE.AND UP0, UPT, UR6, 0x1, UPT ;  /* 0x000000010600788c */ /* 0x002fce000bf06270 */
[----:B------:R-:W2:Y:S01]  /*00a0*/  LDC R4, c[0x0][0x364] ;  /* 0x0000d900ff047b82 */ /* 0x000ea20000000800 */
[----:B0-----:R-:W-:Y:S02]  /*00b0*/  IMAD R5, R5, UR4, R10 ;  /* 0x0000000405057c24 */ /* 0x001fe4000f8e020a */
[----:B--2---:R-:W-:Y:S01]  /*00c0*/  IMAD R4, R4, UR5, R11 ;  /* 0x0000000504047c24 */ /* 0x004fe2000f8e020b */
[----:B---3--:R-:W-:Y:S06]  /*00d0*/  BRA.U !UP0, `(.L_x_0) ;  /* 0x0000000108d47547 */ /* 0x008fec000b800000 */
[----:B------:R-:W0:Y:S01]  /*00e0*/  S2UR UR6, SR_CgaCtaId ;  /* 0x00000000000679c3 */ /* 0x000e220000008800 */
[----:B------:R-:W-:Y:S01]  /*00f0*/  UMOV UR4, 0x400 ;  /* 0x0000040000047882 */ /* 0x000fe20000000000 */
[----:B------:R-:W-:Y:S01]  /*0100*/  HFMA2 R0, -RZ, RZ, 0, 0 ;  /* 0x00000000ff007431 */ /* 0x000fe200000001ff */
[----:B------:R-:W-:Y:S02]  /*0110*/  UIADD3 UR5, UPT, UPT, UR4, 0x1000, URZ ;  /* 0x0000100004057890 */ /* 0x000fe4000fffe0ff */
[----:B0-----:R-:W-:Y:S02]  /*0120*/  ULEA UR4, UR6, UR4, 0x18 ;  /* 0x0000000406047291 */ /* 0x001fe4000f8ec0ff */
[----:B------:R-:W-:-:S04]  /*0130*/  ULEA UR5, UR6, UR5, 0x18 ;  /* 0x0000000506057291 */ /* 0x000fc8000f8ec0ff */
[----:B------:R-:W-:Y:S01]  /*0140*/  LEA R9, R11, UR4, 0x7 ;  /* 0x000000040b097c11 */ /* 0x000fe2000f8e38ff */
[----:B------:R-:W-:Y:S01]  /*0150*/  UMOV UR4, URZ ;  /* 0x000000ff00047c82 */ /* 0x000fe20008000000 */
[----:B------:R-:W-:-:S03]  /*0160*/  LEA R8, R10, UR5, 0x2 ;  /* 0x000000050a087c11 */ /* 0x000fc6000f8e10ff */
[----:B------:R-:W-:Y:S01]  /*0170*/  IMAD R7, R10, 0x4, R9 ;  /* 0x000000040a077824 */ /* 0x000fe200078e0209 */
[----:B------:R-:W-:-:S07]  /*0180*/  LEA R6, R11, R8, 0x7 ;  /* 0x000000080b067211 */ /* 0x000fce00078e38ff */
.L_x_2:
[----:B------:R-:W0:Y:S01]  /*0190*/  LDCU UR6, c[0x0][0x39c] ;  /* 0x00007380ff0677ac */ /* 0x000e220008000800 */
[----:B------:R-:W-:Y:S01]  /*01a0*/  IADD3 R17, PT, PT, R11, UR4, RZ ;  /* 0x000000040b117c10 */ /* 0x000fe2000fffe0ff */
[----:B------:R-:W-:-:S03]  /*01b0*/  VIADD R15, R10, UR4 ;  /* 0x000000040a0f7c36 */ /* 0x000fc60008000000 */
[----:B0-----:R-:W-:Y:S02]  /*01c0*/  ISETP.GE.AND P1, PT, R17, UR6, PT ;  /* 0x0000000611007c0c */ /* 0x001fe4000bf26270 */
[----:B------:R-:W-:-:S11]  /*01d0*/  ISETP.GE.AND P0, PT, R15, UR6, PT ;  /* 0x000000060f007c0c */ /* 0x000fd6000bf06270 */
[----:B------:R-:W0:Y:S02]  /*01e0*/  @!P1 LDC R14, c[0x0][0x3a0] ;  /* 0x0000e800ff0e9b82 */ /* 0x000e240000000800 */
[----:B------:R-:W-:-:S06]  /*01f0*/  @!P0 IMAD R15, R4, UR6, R15 ;  /* 0x00000006040f8c24 */ /* 0x000fcc000f8e020f */
[----:B------:R-:W1:Y:S08]  /*0200*/  @!P0 LDC.64 R12, c[0x0][0x380] ;  /* 0x0000e000ff0c8b82 */ /* 0x000e700000000a00 */
[----:B------:R-:W2:Y:S01]  /*0210*/  @!P1 LDC.64 R2, c[0x0][0x388] ;  /* 0x0000e200ff029b82 */ /* 0x000ea20000000a00 */
[----:B0-----:R-:W-:Y:S02]  /*0220*/  @!P1 IMAD R17, R17, R14, R5 ;  /* 0x0000000e11119224 */ /* 0x001fe400078e0205 */
[----:B-1----:R-:W-:-:S06]  /*0230*/  @!P0 IMAD.WIDE R12, R15, 0x4, R12 ;  /* 0x000000040f0c8825 */ /* 0x002fcc00078e020c */
[----:B------:R0:W3:Y:S01]  /*0240*/  @!P0 LDG.E R12, desc[UR8][R12.64] ;  /* 0x000000080c0c8981 */ /* 0x0000e2000c1e1900 */
[----:B--2---:R-:W-:-:S06]  /*0250*/  @!P1 IMAD.WIDE R16, R17, 0x4, R2 ;  /* 0x0000000411109825 */ /* 0x004fcc00078e0202 */
[----:B------:R1:W2:Y:S01]  /*0260*/  @!P1 LDG.E R16, desc[UR8][R16.64] ;  /* 0x0000000810109981 */ /* 0x0002a2000c1e1900 */
[----:B------:R-:W-:Y:S02]  /*0270*/  CS2R R2, SRZ ;  /* 0x0000000000027805 */ /* 0x000fe4000001ff00 */
[----:B------:R-:W-:Y:S01]  /*0280*/  CS2R R14, SRZ ;  /* 0x00000000000e7805 */ /* 0x000fe2000001ff00 */
[----:B0-----:R-:W-:Y:S01]  /*0290*/  IMAD.MOV.U32 R13, RZ, RZ, R9 ;  /* 0x000000ffff0d7224 */ /* 0x001fe200078e0009 */
[----:B------:R-:W-:Y:S01]  /*02a0*/  UMOV UR5, 0x1 ;  /* 0x0000000100057882 */ /* 0x000fe20000000000 */
[----:B------:R-:W-:Y:S01]  /*02b0*/  IMAD.MOV.U32 R18, RZ, RZ, R8 ;  /* 0x000000ffff127224 */ /* 0x000fe200078e0008 */
[----:B-1----:R-:W-:Y:S01]  /*02c0*/  MOV R17, UR4 ;  /* 0x0000000400117c02 */ /* 0x002fe20008000f00 */
[----:B---3--:R-:W0:Y:S08]  /*02d0*/  @!P0 I2F.F64 R2, R12 ;  /* 0x0000000c00028312 */ /* 0x008e300000201c00 */
[----:B--2---:R-:W1:Y:S08]  /*02e0*/  @!P1 I2F.F64 R14, R16 ;  /* 0x00000010000e9312 */ /* 0x004e700000201c00 */
[----:B0-----:R-:W0:Y:S08]  /*02f0*/  F2I.F64.TRUNC R2, R2 ;  /* 0x0000000200027311 */ /* 0x001e30000030d100 */
[----:B-1----:R-:W1:Y:S01]  /*0300*/  F2I.F64.TRUNC R15, R14 ;  /* 0x0000000e000f7311 */ /* 0x002e62000030d100 */
[----:B0-----:R0:W-:Y:S04]  /*0310*/  STS [R7], R2 ;  /* 0x0000000207007388 */ /* 0x0011e80000000800 */
[----:B-1----:R0:W-:Y:S01]  /*0320*/  STS [R6], R15 ;  /* 0x0000000f06007388 */ /* 0x0021e20000000800 */
[----:B------:R-:W-:Y:S06]  /*0330*/  BAR.SYNC.DEFER_BLOCKING 0x0 ;  /* 0x0000000000007b1d */ /* 0x000fec0000010000 */
.L_x_1:
[----:B------:R1:W-:Y:S01]  /*0340*/  LDS R3, [R13] ;  /* 0x000000000d037984 */ /* 0x0003e20000000800 */
[----:B------:R-:W-:Y:S01]  /*0350*/  VIADD R17, R17, 0x1 ;  /* 0x0000000111117836 */ /* 0x000fe20000000000 */
[----:B------:R-:W-:Y:S01]  /*0360*/  MOV R12, UR5 ;  /* 0x00000005000c7c02 */ /* 0x000fe20008000f00 */
[----:B------:R-:W-:Y:S01]  /*0370*/  UIADD3 UR5, UPT, UPT, UR5, 0x1, URZ ;  /* 0x0000000105057890 */ /* 0x000fe2000fffe0ff */
[----:B0-----:R0:W2:Y:S02]  /*0380*/  LDS R2, [R18] ;  /* 0x0000000012027984 */ /* 0x0010a40000000800 */
[----:B------:R-:W-:Y:S02]  /*0390*/  ISETP.NE.AND P1, PT, R12, 0x20, PT ;  /* 0x000000200c00780c */ /* 0x000fe40003f25270 */
[----:B------:R-:W-:Y:S02]  /*03a0*/  ISETP.GE.AND P0, PT, R17, UR6, PT ;  /* 0x0000000611007c0c */ /* 0x000fe4000bf06270 */
[----:B-1----:R-:W-:Y:S01]  /*03b0*/  IADD3 R13, PT, PT, R13, 0x4, RZ ;  /* 0x000000040d0d7810 */ /* 0x002fe20007ffe0ff */
[----:B0-----:R-:W-:-:S02]  /*03c0*/  VIADD R18, R18, 0x80 ;  /* 0x0000008012127836 */ /* 0x001fc40000000000 */
[----:B--2---:R-:W-:-:S08]  /*03d0*/  IMAD R0, R3, R2, R0 ;  /* 0x0000000203007224 */ /* 0x004fd000078e0200 */
[----:B------:R-:W-:Y:S05]  /*03e0*/  @!P0 BRA P1, `(.L_x_1) ;  /* 0xfffffffc00d48947 */ /* 0x000fea000083ffff */
[----:B------:R-:W-:Y:S01]  /*03f0*/  BAR.SYNC.DEFER_BLOCKING 0x0 ;  /* 0x0000000000007b1d */ /* 0x000fe20000010000 */
[----:B------:R-:W-:-:S04]  /*0400*/  UIADD3 UR4, UPT, UPT, UR4, 0x20, URZ ;  /* 0x0000002004047890 */ /* 0x000fc8000fffe0ff */
[----:B------:R-:W-:-:S09]  /*0410*/  UISETP.GE.AND UP0, UPT, UR4, UR6, UPT ;  /* 0x000000060400728c */ /* 0x000fd2000bf06270 */
[----:B------:R-:W-:Y:S05]  /*0420*/  BRA.U !UP0, `(.L_x_2) ;  /* 0xfffffffd08587547 */ /* 0x000fea000b83ffff */
.L_x_0:
[----:B------:R-:W0:Y:S01]  /*0430*/  LDCU UR4, c[0x0][0x398] ;  /* 0x00007300ff0477ac */ /* 0x000e220008000800 */
[----:B------:R-:W1:Y:S01]  /*0440*/  LDCU UR5, c[0x0][0x3a0] ;  /* 0x00007400ff0577ac */ /* 0x000e620008000800 */
[----:B0-----:R-:W-:-:S04]  /*0450*/  ISETP.GE.AND P0, PT, R4, UR4, PT ;  /* 0x0000000404007c0c */ /* 0x001fc8000bf06270 */
[----:B-1----:R-:W-:-:S13]  /*0460*/  ISETP.GE.OR P0, PT, R5, UR5, P0 ;  /* 0x0000000505007c0c */ /* 0x002fda0008706670 */
[----:B------:R-:W-:Y:S05]  /*0470*/  @P0 EXIT ;  /* 0x000000000000094d */ /* 0x000fea0003800000 */
[----:B------:R-:W0:Y:S01]  /*0480*/  LDC.64 R2, c[0x0][0x390] ;  /* 0x0000e400ff027b82 */ /* 0x000e220000000a00 */
[----:B------:R-:W-:-:S04]  /*0490*/  IMAD R5, R4, UR5, R5 ;  /* 0x0000000504057c24 */ /* 0x000fc8000f8e0205 */
[----:B0-----:R-:W-:-:S05]  /*04a0*/  IMAD.WIDE R2, R5, 0x4, R2 ;  /* 0x0000000405027825 */ /* 0x001fca00078e0202 */
[----:B------:R-:W-:Y:S01]  /*04b0*/  STG.E desc[UR8][R2.64], R0 ;  /* 0x0000000002007986 */ /* 0x000fe2000c101908 */
[----:B------:R-:W-:Y:S05]  /*04c0*/  EXIT ;  /* 0x000000000000794d */ /* 0x000fea0003800000 */
.L_x_3:
[----:B------:R-:W-:-:S00]  /*04d0*/  BRA `(.L_x_3) ;  /* 0xfffffffc00fc7947 */ /* 0x000fc0000383ffff */
[----:B------:R-:W-:-:S00]  /*04e0*/  NOP ;  /* 0x0000000000007918 */ /* 0x000fc00000000000 */
        /* <DEDUP_REMOVED lines=9> */
.L_x_4:


//--------------------- .nv.shared._Z4mmulPKiS0_Piiii --------------------------
	.section	.nv.shared._Z4mmulPKiS0_Piiii,"aw",@nobits
	.sectionflags	@""
	.align	4
.nv.shared._Z4mmulPKiS0_Piiii:
	.zero		9216


//--------------------- .nv.shared.reserved.0     --------------------------
	.section	.nv.shared.reserved.0,"aw",@nobits
	.weak		__nv_reservedSMEM_offset_0_alias
	.size		__nv_reservedSMEM_offset_0_alias, 0, 64
	.other		__nv_reservedSMEM_offset_0_alias,@"STO_CUDA_RESERVED_SHARED STV_DEFAULT"
__nv_reservedSMEM_offset_0_alias:
	.zero		0
	.zero		64


//--------------------- .nv.constant0._Z4mmulPKiS0_Piiii --------------------------
	.section	.nv.constant0._Z4mmulPKiS0_Piiii,"a",@progbits
	.sectionflags	@""
	.align	4
.nv.constant0._Z4mmulPKiS0_Piiii:
	.zero		932


//--------------------- SYMBOLS --------------------------

	.type		.nv.reservedSmem.offset0,@object
	.size		.nv.reservedSmem.offset0,0x4
	.type		.nv.reservedSmem.cap,@object
	.size		.nv.reservedSmem.cap,0x4
